	.headerflags	@"EF_CUDA_TEXMODE_UNIFIED EF_CUDA_64BIT_ADDRESS EF_CUDA_ACCELERATORS EF_CUDA_SM90 EF_CUDA_VIRTUAL_SM(EF_CUDA_SM90)"
	.elftype	@"ET_EXEC"


//--------------------- .nv.info                  --------------------------
	.section	.nv.info,"",@"SHT_CUDA_INFO"
	.align	4


	//----- nvinfo : EIATTR_REGCOUNT
	.align		4
        /*0000*/ 	.byte	0x04, 0x2f
        /*0002*/ 	.short	(.L_3 - .L_2)
	.align		4
.L_2:
        /*0004*/ 	.word	index@(triton_poi_fused__native_batch_norm_legit_no_training_relu_46)
        /*0008*/ 	.word	0x00000020


	//----- nvinfo : EIATTR_MIN_STACK_SIZE
	.align		4
.L_3:
        /*000c*/ 	.byte	0x04, 0x12
        /*000e*/ 	.short	(.L_5 - .L_4)
	.align		4
.L_4:
        /*0010*/ 	.word	index@(triton_poi_fused__native_batch_norm_legit_no_training_relu_46)
        /*0014*/ 	.word	0x00000000


	//----- nvinfo : EIATTR_FRAME_SIZE
	.align		4
.L_5:
        /*0018*/ 	.byte	0x04, 0x11
        /*001a*/ 	.short	(.L_7 - .L_6)
	.align		4
.L_6:
        /*001c*/ 	.word	index@(triton_poi_fused__native_batch_norm_legit_no_training_relu_46)
        /*0020*/ 	.word	0x00000000


	//----- nvinfo : EIATTR_MIN_STACK_SIZE
	.align		4
.L_7:
        /*0024*/ 	.byte	0x04, 0x12
        /*0026*/ 	.short	(.L_9 - .L_8)
	.align		4
.L_8:
        /*0028*/ 	.word	index@(triton_poi_fused__native_batch_norm_legit_no_training_relu_46)
        /*002c*/ 	.word	0x00000000
.L_9:


//--------------------- .nv.info.triton_poi_fused__native_batch_norm_legit_no_training_relu_46 --------------------------
	.section	.nv.info.triton_poi_fused__native_batch_norm_legit_no_training_relu_46,"",@"SHT_CUDA_INFO"
	.sectionflags	@""
	.align	4


	//----- nvinfo : EIATTR_CUDA_API_VERSION
	.align		4
        /*0000*/ 	.byte	0x04, 0x37
        /*0002*/ 	.short	(.L_11 - .L_10)
.L_10:
        /*0004*/ 	.word	0x0000007c


	//----- nvinfo : EIATTR_KPARAM_INFO
	.align		4
.L_11:
        /*0008*/ 	.byte	0x04, 0x17
        /*000a*/ 	.short	(.L_13 - .L_12)
.L_12:
        /*000c*/ 	.word	0x00000000
        /*0010*/ 	.short	0x0007
        /*0012*/ 	.short	0x0034
        /*0014*/ 	.byte	0x00, 0xf0, 0x11, 0x00


	//----- nvinfo : EIATTR_KPARAM_INFO
	.align		4
.L_13:
        /*0018*/ 	.byte	0x04, 0x17
        /*001a*/ 	.short	(.L_15 - .L_14)
.L_14:
        /*001c*/ 	.word	0x00000000
        /*0020*/ 	.short	0x0006
        /*0022*/ 	.short	0x0030
        /*0024*/ 	.byte	0x00, 0xf0, 0x11, 0x00


	//----- nvinfo : EIATTR_KPARAM_INFO
	.align		4
.L_15:
        /*0028*/ 	.byte	0x04, 0x17
        /*002a*/ 	.short	(.L_17 - .L_16)
.L_16:
        /*002c*/ 	.word	0x00000000
        /*0030*/ 	.short	0x0005
        /*0032*/ 	.short	0x0028
        /*0034*/ 	.byte	0x00, 0xf4, 0x21, 0x00


	//----- nvinfo : EIATTR_KPARAM_INFO
	.align		4
.L_17:
        /*0038*/ 	.byte	0x04, 0x17
        /*003a*/ 	.short	(.L_19 - .L_18)
.L_18:
        /*003c*/ 	.word	0x00000000
        /*0040*/ 	.short	0x0004
        /*0042*/ 	.short	0x0020
        /*0044*/ 	.byte	0x00, 0xf4, 0x21, 0x00


	//----- nvinfo : EIATTR_KPARAM_INFO
	.align		4
.L_19:
        /*0048*/ 	.byte	0x04, 0x17
        /*004a*/ 	.short	(.L_21 - .L_20)
.L_20:
        /*004c*/ 	.word	0x00000000
        /*0050*/ 	.short	0x0003
        /*0052*/ 	.short	0x0018
        /*0054*/ 	.byte	0x00, 0xf4, 0x21, 0x00


	//----- nvinfo : EIATTR_KPARAM_INFO
	.align		4
.L_21:
        /*0058*/ 	.byte	0x04, 0x17
        /*005a*/ 	.short	(.L_23 - .L_22)
.L_22:
        /*005c*/ 	.word	0x00000000
        /*0060*/ 	.short	0x0002
        /*0062*/ 	.short	0x0010
        /*0064*/ 	.byte	0x00, 0xf4, 0x21, 0x00


	//----- nvinfo : EIATTR_KPARAM_INFO
	.align		4
.L_23:
        /*0068*/ 	.byte	0x04, 0x17
        /*006a*/ 	.short	(.L_25 - .L_24)
.L_24:
        /*006c*/ 	.word	0x00000000
        /*0070*/ 	.short	0x0001
        /*0072*/ 	.short	0x0008
        /*0074*/ 	.byte	0x00, 0xf4, 0x21, 0x00


	//----- nvinfo : EIATTR_KPARAM_INFO
	.align		4
.L_25:
        /*0078*/ 	.byte	0x04, 0x17
        /*007a*/ 	.short	(.L_27 - .L_26)
.L_26:
        /*007c*/ 	.word	0x00000000
        /*0080*/ 	.short	0x0000
        /*0082*/ 	.short	0x0000
        /*0084*/ 	.byte	0x00, 0xf4, 0x21, 0x00


	//----- nvinfo : EIATTR_SPARSE_MMA_MASK
	.align		4
.L_27:
        /*0088*/ 	.byte	0x03, 0x50
        /*008a*/ 	.short	0x0000


	//----- nvinfo : EIATTR_MAXREG_COUNT
	.align		4
        /*008c*/ 	.byte	0x03, 0x1b
        /*008e*/ 	.short	0x00ff


	//----- nvinfo : EIATTR_EXIT_INSTR_OFFSETS
	.align		4
        /*0090*/ 	.byte	0x04, 0x1c
        /*0092*/ 	.short	(.L_29 - .L_28)


	//   ....[0]....
.L_28:
        /*0094*/ 	.word	0x00001230


	//   ....[1]....
        /*0098*/ 	.word	0x00001300


	//----- nvinfo : EIATTR_REQNTID
	.align		4
.L_29:
        /*009c*/ 	.byte	0x04, 0x10
        /*009e*/ 	.short	(.L_31 - .L_30)
.L_30:
        /*00a0*/ 	.word	0x00000100
        /*00a4*/ 	.word	0x00000001
        /*00a8*/ 	.word	0x00000001


	//----- nvinfo : EIATTR_CBANK_PARAM_SIZE
	.align		4
.L_31:
        /*00ac*/ 	.byte	0x03, 0x19
        /*00ae*/ 	.short	0x0038


	//----- nvinfo : EIATTR_PARAM_CBANK
	.align		4
        /*00b0*/ 	.byte	0x04, 0x0a
        /*00b2*/ 	.short	(.L_33 - .L_32)
	.align		4
.L_32:
        /*00b4*/ 	.word	index@(.nv.constant0.triton_poi_fused__native_batch_norm_legit_no_training_relu_46)
        /*00b8*/ 	.short	0x0210
        /*00ba*/ 	.short	0x0038


	//----- nvinfo : EIATTR_SW_WAR
	.align		4
.L_33:
        /*00bc*/ 	.byte	0x04, 0x36
        /*00be*/ 	.short	(.L_35 - .L_34)
.L_34:
        /*00c0*/ 	.word	0x00000008
.L_35:


//--------------------- .nv.callgraph             --------------------------
	.section	.nv.callgraph,"",@"SHT_CUDA_CALLGRAPH"
	.align	4
	.sectionentsize	8
	.align		4
        /*0000*/ 	.word	0x00000000
	.align		4
        /*0004*/ 	.word	0xffffffff
	.align		4
        /*0008*/ 	.word	0x00000000
	.align		4
        /*000c*/ 	.word	0xfffffffe
	.align		4
        /*0010*/ 	.word	0x00000000
	.align		4
        /*0014*/ 	.word	0xfffffffd
	.align		4
        /*0018*/ 	.word	0x00000000
	.align		4
        /*001c*/ 	.word	0xfffffffc


//--------------------- .nv.constant4             --------------------------
	.section	.nv.constant4,"a",@progbits
	.align	8
	.align		8
.nv.constant4:
        /*0000*/ 	.dword	_$_str
	.align		8
        /*0008*/ 	.dword	_$_str_$_2


//--------------------- .text.triton_poi_fused__native_batch_norm_legit_no_training_relu_46 --------------------------
	.section	.text.triton_poi_fused__native_batch_norm_legit_no_training_relu_46,"ax",@progbits
	.sectionflags	@"SHF_BARRIERS=1"
	.align	128
        .global         triton_poi_fused__native_batch_norm_legit_no_training_relu_46
        .type           triton_poi_fused__native_batch_norm_legit_no_training_relu_46,@function
        .size           triton_poi_fused__native_batch_norm_legit_no_training_relu_46,(.L_x_1 - triton_poi_fused__native_batch_norm_legit_no_training_relu_46)
        .other          triton_poi_fused__native_batch_norm_legit_no_training_relu_46,@"STO_CUDA_ENTRY STV_DEFAULT"
triton_poi_fused__native_batch_norm_legit_no_training_relu_46:
.text.triton_poi_fused__native_batch_norm_legit_no_training_relu_46:
[----:B------:R-:W0:Y:S01]  /*0000*/  LDC R1, c[0x0][0x28] ;  /* 0x00000a00ff017b82 */ /* 0x000e220000000800 */
[----:B------:R-:W1:Y:S07]  /*0010*/  S2R R2, SR_TID.X ;  /* 0x0000000000027919 */ /* 0x000e6e0000002100 */
[----:B------:R-:W2:Y:S01]  /*0020*/  LDC.64 R16, c[0x0][0x210] ;  /* 0x00008400ff107b82 */ /* 0x000ea20000000a00 */
[----:B------:R-:W-:Y:S01]  /*0030*/  ULDC.64 UR6, c[0x0][0x208] ;  /* 0x0000820000067ab9 */ /* 0x000fe20000000a00 */
[----:B------:R-:W3:Y:S01]  /*0040*/  S2R R21, SR_CTAID.Y ;  /* 0x0000000000157919 */ /* 0x000ee20000002600 */
[----:B------:R-:W4:Y:S01]  /*0050*/  S2R R5, SR_CTAID.X ;  /* 0x0000000000057919 */ /* 0x000f220000002500 */
[----:B-1----:R-:W-:Y:S01]  /*0060*/  IMAD.SHL.U32 R3, R2, 0x4, RZ ;  /* 0x0000000402037824 */ /* 0x002fe200078e00ff */
[----:B------:R-:W-:-:S04]  /*0070*/  SHF.R.U32.HI R8, RZ, 0x6, R2 ;  /* 0x00000006ff087819 */ /* 0x000fc80000011602 */
[----:B------:R-:W-:-:S04]  /*0080*/  LOP3.LUT R0, R3, 0xfc, RZ, 0xc0, !PT ;  /* 0x000000fc03007812 */ /* 0x000fc800078ec0ff */
[----:B---3--:R-:W-:Y:S01]  /*0090*/  PRMT R4, R0, 0x6540, R21 ;  /* 0x0000654000047816 */ /* 0x008fe20000000015 */
[----:B----4-:R-:W-:Y:S01]  /*00a0*/  IMAD.SHL.U32 R0, R5, 0x10, RZ ;  /* 0x0000001005007824 */ /* 0x010fe200078e00ff */
[----:B------:R-:W-:Y:S02]  /*00b0*/  SGXT.U32 R5, R8, 0x2 ;  /* 0x000000020805781a */ /* 0x000fe40000000000 */
[C---:B------:R-:W-:Y:S01]  /*00c0*/  ISETP.GE.AND P0, PT, R4.reuse, 0x480, PT ;  /* 0x000004800400780c */ /* 0x040fe20003f06270 */
[----:B------:R-:W-:Y:S01]  /*00d0*/  IMAD.HI R6, R4, 0x38e38e39, RZ ;  /* 0x38e38e3904067827 */ /* 0x000fe200078e02ff */
[----:B------:R-:W-:-:S04]  /*00e0*/  LOP3.LUT R18, R0, R5, RZ, 0xfc, !PT ;  /* 0x0000000500127212 */ /* 0x000fc800078efcff */
[----:B------:R-:W-:Y:S02]  /*00f0*/  SHF.R.U32.HI R7, RZ, 0x1f, R6 ;  /* 0x0000001fff077819 */ /* 0x000fe40000011606 */
[----:B------:R-:W-:Y:S02]  /*0100*/  ISETP.LT.AND P1, PT, R18, 0xc4, !P0 ;  /* 0x000000c41200780c */ /* 0x000fe40004721270 */
[----:B------:R-:W-:Y:S02]  /*0110*/  LEA.HI.SX32 R7, R6, R7, 0x1a ;  /* 0x0000000706077211 */ /* 0x000fe400078fd2ff */
[----:B------:R-:W-:-:S03]  /*0120*/  LOP3.LUT R8, R18, 0x4, RZ, 0xfc, !PT ;  /* 0x0000000412087812 */ /* 0x000fc600078efcff */
[C---:B------:R-:W-:Y:S01]  /*0130*/  IMAD R4, R7.reuse, -0x120, R4 ;  /* 0xfffffee007047824 */ /* 0x040fe200078e0204 */
[----:B------:R-:W-:Y:S02]  /*0140*/  ISETP.LT.AND P2, PT, R8, 0xc4, !P0 ;  /* 0x000000c40800780c */ /* 0x000fe40004741270 */
[----:B------:R-:W-:Y:S01]  /*0150*/  CS2R R8, SRZ ;  /* 0x0000000000087805 */ /* 0x000fe2000001ff00 */
[----:B------:R-:W-:Y:S01]  /*0160*/  IMAD R19, R7, 0xdc80, R4 ;  /* 0x0000dc8007137824 */ /* 0x000fe200078e0204 */
[----:B------:R-:W-:Y:S02]  /*0170*/  CS2R R4, SRZ ;  /* 0x0000000000047805 */ /* 0x000fe4000001ff00 */
[----:B------:R-:W-:Y:S01]  /*0180*/  CS2R R6, SRZ ;  /* 0x0000000000067805 */ /* 0x000fe2000001ff00 */
[----:B------:R-:W-:-:S04]  /*0190*/  IMAD R19, R18, 0x120, R19 ;  /* 0x0000012012137824 */ /* 0x000fc800078e0213 */
[----:B--2---:R-:W-:-:S05]  /*01a0*/  IMAD.WIDE R14, R19, 0x4, R16 ;  /* 0x00000004130e7825 */ /* 0x004fca00078e0210 */
[----:B------:R1:W2:Y:S01]  /*01b0*/  @P1 LDG.E.EL.128 R4, desc[UR6][R14.64] ;  /* 0x000000060e041981 */ /* 0x0002a2000c2e1d00 */
[----:B------:R-:W-:Y:S01]  /*01c0*/  VIADD R23, R19, 0x480 ;  /* 0x0000048013177836 */ /* 0x000fe20000000000 */
[----:B------:R-:W-:Y:S02]  /*01d0*/  CS2R R10, SRZ ;  /* 0x00000000000a7805 */ /* 0x000fe4000001ff00 */
[----:B------:R-:W-:Y:S01]  /*01e0*/  LOP3.LUT R12, R18, 0x8, RZ, 0xfc, !PT ;  /* 0x00000008120c7812 */ /* 0x000fe200078efcff */
[----:B------:R-:W-:-:S03]  /*01f0*/  IMAD.WIDE R22, R23, 0x4, R16 ;  /* 0x0000000417167825 */ /* 0x000fc600078e0210 */
[----:B------:R-:W-:Y:S02]  /*0200*/  ISETP.LT.AND P1, PT, R12, 0xc4, !P0 ;  /* 0x000000c40c00780c */ /* 0x000fe40004721270 */
[----:B------:R3:W4:Y:S01]  /*0210*/  @P2 LDG.E.EL.128 R8, desc[UR6][R22.64] ;  /* 0x0000000616082981 */ /* 0x000722000c2e1d00 */
[----:B------:R-:W-:Y:S02]  /*0220*/  IADD3 R25, R19, 0x900, RZ ;  /* 0x0000090013197810 */ /* 0x000fe40007ffe0ff */
[----:B------:R-:W-:Y:S02]  /*0230*/  CS2R R12, SRZ ;  /* 0x00000000000c7805 */ /* 0x000fe4000001ff00 */
[----:B-1----:R-:W-:Y:S01]  /*0240*/  CS2R R14, SRZ ;  /* 0x00000000000e7805 */ /* 0x002fe2000001ff00 */
[----:B------:R-:W-:-:S05]  /*0250*/  IMAD.WIDE R24, R25, 0x4, R16 ;  /* 0x0000000419187825 */ /* 0x000fca00078e0210 */
[----:B------:R-:W5:Y:S01]  /*0260*/  @P1 LDG.E.EL.128 R12, desc[UR6][R24.64] ;  /* 0x00000006180c1981 */ /* 0x000f62000c2e1d00 */
[----:B------:R-:W-:Y:S01]  /*0270*/  LOP3.LUT R18, R18, 0xc, RZ, 0xfc, !PT ;  /* 0x0000000c12127812 */ /* 0x000fe200078efcff */
[----:B------:R-:W-:-:S03]  /*0280*/  VIADD R27, R19, 0xd80 ;  /* 0x00000d80131b7836 */ /* 0x000fc60000000000 */
[----:B------:R-:W-:Y:S01]  /*0290*/  ISETP.LT.AND P0, PT, R18, 0xc4, !P0 ;  /* 0x000000c41200780c */ /* 0x000fe20004701270 */
[----:B------:R-:W-:Y:S01]  /*02a0*/  IMAD.WIDE R26, R27, 0x4, R16 ;  /* 0x000000041b1a7825 */ /* 0x000fe200078e0210 */
[----:B------:R-:W-:Y:S02]  /*02b0*/  CS2R R16, SRZ ;  /* 0x0000000000107805 */ /* 0x000fe4000001ff00 */
[----:B------:R-:W-:-:S09]  /*02c0*/  CS2R R18, SRZ ;  /* 0x0000000000127805 */ /* 0x000fd2000001ff00 */
[----:B------:R1:W5:Y:S01]  /*02d0*/  @P0 LDG.E.EL.128 R16, desc[UR6][R26.64] ;  /* 0x000000061a100981 */ /* 0x000362000c2e1d00 */
[----:B------:R-:W1:Y:S01]  /*02e0*/  S2UR UR5, SR_CgaCtaId ;  /* 0x00000000000579c3 */ /* 0x000e620000008800 */
[----:B------:R-:W-:Y:S01]  /*02f0*/  SHF.R.U32.HI R20, RZ, 0x2, R2 ;  /* 0x00000002ff147819 */ /* 0x000fe20000011602 */
[----:B------:R-:W-:Y:S01]  /*0300*/  UMOV UR4, 0x400 ;  /* 0x0000040000047882 */ /* 0x000fe20000000000 */
[----:B---3--:R-:W-:Y:S02]  /*0310*/  LOP3.LUT R22, R3, 0x3fc, RZ, 0xc0, !PT ;  /* 0x000003fc03167812 */ /* 0x008fe400078ec0ff */
[----:B------:R-:W-:Y:S02]  /*0320*/  LOP3.LUT R20, R20, 0x30, RZ, 0xc0, !PT ;  /* 0x0000003014147812 */ /* 0x000fe400078ec0ff */
[----:B------:R-:W-:Y:S01]  /*0330*/  PRMT R29, R2, 0x6540, R21 ;  /* 0x00006540021d7816 */ /* 0x000fe20000000015 */
[----:B01----:R-:W0:Y:S03]  /*0340*/  LDC.64 R26, c[0x0][0x220] ;  /* 0x00008800ff1a7b82 */ /* 0x003e260000000a00 */
[----:B------:R-:W-:Y:S01]  /*0350*/  ISETP.GE.AND P0, PT, R29, 0x480, PT ;  /* 0x000004801d00780c */ /* 0x000fe20003f06270 */
[----:B------:R-:W-:-:S06]  /*0360*/  UPRMT UR4, UR5, 0x654, UR4 ;  /* 0x0000065405047896 */ /* 0x000fcc0008000004 */
[----:B------:R-:W-:Y:S01]  /*0370*/  VIADD R23, R20, UR4 ;  /* 0x0000000414177c36 */ /* 0x000fe20008000000 */
[----:B------:R-:W-:-:S03]  /*0380*/  LOP3.LUT R20, R2, 0xff, RZ, 0xc0, !PT ;  /* 0x000000ff02147812 */ /* 0x000fc600078ec0ff */
[----:B------:R-:W-:Y:S01]  /*0390*/  IMAD R22, R22, 0x4, R23 ;  /* 0x0000000416167824 */ /* 0x000fe200078e0217 */
[----:B------:R-:W-:-:S04]  /*03a0*/  LEA R20, R20, UR4, 0x2 ;  /* 0x0000000414147c11 */ /* 0x000fc8000f8e10ff */
[----:B--2---:R-:W-:Y:S01]  /*03b0*/  STS.128 [R22], R4 ;  /* 0x0000000416007388 */ /* 0x004fe20000000c00 */
[----:B------:R-:W-:Y:S06]  /*03c0*/  BAR.SYNC.DEFER_BLOCKING 0x0 ;  /* 0x0000000000007b1d */ /* 0x000fec0000010000 */
[----:B------:R-:W-:Y:S04]  /*03d0*/  LDS R25, [R20] ;  /* 0x0000000014197984 */ /* 0x000fe80000000800 */
[----:B------:R-:W-:Y:S04]  /*03e0*/  LDS R23, [R20+0x410] ;  /* 0x0004100014177984 */ /* 0x000fe80000000800 */
[----:B------:R-:W-:Y:S04]  /*03f0*/  LDS R28, [R20+0x820] ;  /* 0x00082000141c7984 */ /* 0x000fe80000000800 */
[----:B------:R-:W-:Y:S01]  /*0400*/  LDS R24, [R20+0xc30] ;  /* 0x000c300014187984 */ /* 0x000fe20000000800 */
[----:B------:R-:W-:Y:S06]  /*0410*/  BAR.SYNC.DEFER_BLOCKING 0x0 ;  /* 0x0000000000007b1d */ /* 0x000fec0000010000 */
[----:B----4-:R1:W-:Y:S02]  /*0420*/  STS.128 [R22], R8 ;  /* 0x0000000816007388 */ /* 0x0103e40000000c00 */
[----:B------:R-:W-:Y:S01]  /*0430*/  BAR.SYNC.DEFER_BLOCKING 0x0 ;  /* 0x0000000000007b1d */ /* 0x000fe20000010000 */
[----:B-1----:R-:W-:-:S07]  /*0440*/  IMAD.HI R8, R29, 0x38e38e39, RZ ;  /* 0x38e38e391d087827 */ /* 0x002fce00078e02ff */
[----:B------:R-:W1:Y:S01]  /*0450*/  LDC.64 R10, c[0x0][0x230] ;  /* 0x00008c00ff0a7b82 */ /* 0x000e620000000a00 */
[----:B------:R-:W-:-:S04]  /*0460*/  SHF.R.U32.HI R9, RZ, 0x1f, R8 ;  /* 0x0000001fff097819 */ /* 0x000fc80000011608 */
[----:B------:R-:W-:Y:S01]  /*0470*/  LEA.HI.SX32 R8, R8, R9, 0x1a ;  /* 0x0000000908087211 */ /* 0x000fe200078fd2ff */
[----:B------:R-:W-:Y:S04]  /*0480*/  LDS R4, [R20] ;  /* 0x0000000014047984 */ /* 0x000fe80000000800 */
[----:B------:R-:W2:Y:S04]  /*0490*/  LDS R7, [R20+0x410] ;  /* 0x0004100014077984 */ /* 0x000ea80000000800 */
[----:B------:R-:W3:Y:S04]  /*04a0*/  LDS R6, [R20+0x820] ;  /* 0x0008200014067984 */ /* 0x000ee80000000800 */
[----:B------:R-:W4:Y:S01]  /*04b0*/  LDS R5, [R20+0xc30] ;  /* 0x000c300014057984 */ /* 0x000f220000000800 */
[----:B------:R-:W-:Y:S06]  /*04c0*/  BAR.SYNC.DEFER_BLOCKING 0x0 ;  /* 0x0000000000007b1d */ /* 0x000fec0000010000 */
[----:B-----5:R5:W-:Y:S02]  /*04d0*/  STS.128 [R22], R12 ;  /* 0x0000000c16007388 */ /* 0x020be40000000c00 */
[----:B------:R-:W-:Y:S01]  /*04e0*/  BAR.SYNC.DEFER_BLOCKING 0x0 ;  /* 0x0000000000007b1d */ /* 0x000fe20000010000 */
[----:B-----5:R-:W-:-:S07]  /*04f0*/  IMAD R15, R8, -0x120, R29 ;  /* 0xfffffee0080f7824 */ /* 0x020fce00078e021d */
[----:B------:R-:W5:Y:S01]  /*0500*/  LDC.64 R8, c[0x0][0x218] ;  /* 0x00008600ff087b82 */ /* 0x000f620000000a00 */
[----:B0-----:R-:W-:Y:S01]  /*0510*/  IMAD.WIDE R26, R15, 0x4, R26 ;  /* 0x000000040f1a7825 */ /* 0x001fe200078e021a */
[----:B------:R-:W0:Y:S04]  /*0520*/  LDS R14, [R20] ;  /* 0x00000000140e7984 */ /* 0x000e280000000800 */
[----:B------:R-:W0:Y:S04]  /*0530*/  LDS R13, [R20+0x410] ;  /* 0x00041000140d7984 */ /* 0x000e280000000800 */
[----:B------:R-:W0:Y:S04]  /*0540*/  LDS R12, [R20+0x820] ;  /* 0x00082000140c7984 */ /* 0x000e280000000800 */
[----:B------:R-:W0:Y:S01]  /*0550*/  LDS R29, [R20+0xc30] ;  /* 0x000c3000141d7984 */ /* 0x000e220000000800 */
[----:B------:R-:W-:Y:S06]  /*0560*/  BAR.SYNC.DEFER_BLOCKING 0x0 ;  /* 0x0000000000007b1d */ /* 0x000fec0000010000 */
[----:B------:R1:W-:Y:S02]  /*0570*/  STS.128 [R22], R16 ;  /* 0x0000001016007388 */ /* 0x0003e40000000c00 */
[----:B------:R-:W-:Y:S01]  /*0580*/  BAR.SYNC.DEFER_BLOCKING 0x0 ;  /* 0x0000000000007b1d */ /* 0x000fe20000010000 */
[----:B-1----:R-:W-:-:S10]  /*0590*/  HFMA2.MMA R16, -RZ, RZ, 0, 0 ;  /* 0x00000000ff107435 */ /* 0x002fd400000001ff */
[----:B------:R1:W2:Y:S01]  /*05a0*/  @!P0 LDG.E.EL R16, desc[UR6][R26.64] ;  /* 0x000000061a108981 */ /* 0x0002a2000c2e1900 */
[----:B-----5:R-:W-:-:S03]  /*05b0*/  IMAD.WIDE R8, R15, 0x4, R8 ;  /* 0x000000040f087825 */ /* 0x020fc600078e0208 */
[----:B------:R-:W5:Y:S01]  /*05c0*/  LDS R17, [R20] ;  /* 0x0000000014117984 */ /* 0x000f620000000800 */
[----:B------:R-:W-:-:S03]  /*05d0*/  IMAD.WIDE R10, R15, 0x4, R10 ;  /* 0x000000040f0a7825 */ /* 0x000fc600078e020a */
[----:B------:R-:W0:Y:S01]  /*05e0*/  LDS R19, [R20+0x410] ;  /* 0x0004100014137984 */ /* 0x000e220000000800 */
[----:B-1----:R-:W-:-:S06]  /*05f0*/  IMAD.MOV.U32 R26, RZ, RZ, RZ ;  /* 0x000000ffff1a7224 */ /* 0x002fcc00078e00ff */
[----:B------:R1:W3:Y:S01]  /*0600*/  @!P0 LDG.E.EL R26, desc[UR6][R8.64] ;  /* 0x00000006081a8981 */ /* 0x0002e2000c2e1900 */
[----:B------:R-:W-:Y:S01]  /*0610*/  IMAD.MOV.U32 R18, RZ, RZ, RZ ;  /* 0x000000ffff127224 */ /* 0x000fe200078e00ff */
[----:B-1----:R-:W1:Y:S02]  /*0620*/  LDC.64 R8, c[0x0][0x228] ;  /* 0x00008a00ff087b82 */ /* 0x002e640000000a00 */
[----:B-1----:R-:W-:-:S04]  /*0630*/  IMAD.WIDE R8, R15, 0x4, R8 ;  /* 0x000000040f087825 */ /* 0x002fc800078e0208 */
[----:B------:R-:W-:Y:S01]  /*0640*/  IMAD.MOV.U32 R15, RZ, RZ, RZ ;  /* 0x000000ffff0f7224 */ /* 0x000fe200078e00ff */
[----:B------:R1:W5:Y:S05]  /*0650*/  @!P0 LDG.E.EL R18, desc[UR6][R8.64] ;  /* 0x0000000608128981 */ /* 0x00036a000c2e1900 */
[----:B------:R0:W5:Y:S01]  /*0660*/  @!P0 LDG.E.EL R15, desc[UR6][R10.64] ;  /* 0x000000060a0f8981 */ /* 0x000162000c2e1900 */
[----:B------:R-:W4:Y:S01]  /*0670*/  S2UR UR4, SR_CgaCtaId ;  /* 0x00000000000479c3 */ /* 0x000f220000008800 */
[----:B------:R-:W-:Y:S01]  /*0680*/  SHF.R.U32.HI R2, RZ, 0x2, R2 ;  /* 0x00000002ff027819 */ /* 0x000fe20000011602 */
[----:B------:R-:W-:Y:S01]  /*0690*/  UMOV UR5, 0x400 ;  /* 0x0000040000057882 */ /* 0x000fe20000000000 */
[----:B------:R-:W-:Y:S01]  /*06a0*/  LOP3.LUT R0, R0, 0xc, R3, 0xf8, !PT ;  /* 0x0000000c00007812 */ /* 0x000fe200078ef803 */
[----:B-1----:R-:W1:Y:S01]  /*06b0*/  LDS R9, [R20+0x820] ;  /* 0x0008200014097984 */ /* 0x002e620000000800 */
[----:B------:R-:W-:-:S03]  /*06c0*/  SGXT.U32 R2, R2, 0x6 ;  /* 0x000000060202781a */ /* 0x000fc60000000000 */
[----:B0-----:R-:W0:Y:S01]  /*06d0*/  LDS R11, [R20+0xc30] ;  /* 0x000c3000140b7984 */ /* 0x001e220000000800 */
[----:B------:R-:W-:Y:S02]  /*06e0*/  MOV R10, 0x3e800000 ;  /* 0x3e800000000a7802 */ /* 0x000fe40000000f00 */
[----:B------:R-:W-:Y:S01]  /*06f0*/  PRMT R21, R2, 0x6540, R21 ;  /* 0x0000654002157816 */ /* 0x000fe20000000015 */
[----:B----4-:R-:W-:Y:S01]  /*0700*/  UPRMT UR4, UR4, 0x654, UR5 ;  /* 0x0000065404047896 */ /* 0x010fe20008000005 */
[----:B------:R-:W-:Y:S01]  /*0710*/  BAR.SYNC.DEFER_BLOCKING 0x0 ;  /* 0x0000000000007b1d */ /* 0x000fe20000010000 */
[----:B--2---:R-:W-:-:S05]  /*0720*/  FADD R22, R16, 0.0010000000474974513054 ;  /* 0x3a83126f10167421 */ /* 0x004fca0000000000 */
[----:B------:R-:W2:Y:S01]  /*0730*/  S2R R16, SR_TID.X ;  /* 0x0000000000107919 */ /* 0x000ea20000002100 */
[----:B------:R-:W4:Y:S01]  /*0740*/  MUFU.SQRT R27, R22 ;  /* 0x00000016001b7308 */ /* 0x000f220000002000 */
[--C-:B---3--:R-:W-:Y:S01]  /*0750*/  FADD R7, R7, -R26.reuse ;  /* 0x8000001a07077221 */ /* 0x108fe20000000000 */
[--C-:B------:R-:W-:Y:S01]  /*0760*/  FADD R23, R23, -R26.reuse ;  /* 0x8000001a17177221 */ /* 0x100fe20000000000 */
[--C-:B------:R-:W-:Y:S01]  /*0770*/  FADD R25, R25, -R26.reuse ;  /* 0x8000001a19197221 */ /* 0x100fe20000000000 */
[C---:B----4-:R-:W-:Y:S01]  /*0780*/  FSETP.GT.AND P0, PT, R27.reuse, 8.50705917302346158658e+37, PT ;  /* 0x7e8000001b00780b */ /* 0x050fe20003f04000 */
[--C-:B------:R-:W-:Y:S01]  /*0790*/  FADD R24, R24, -R26.reuse ;  /* 0x8000001a18187221 */ /* 0x100fe20000000000 */
[----:B------:R-:W-:Y:S01]  /*07a0*/  FSETP.GEU.AND P1, PT, R27, 1.175494350822287508e-38, PT ;  /* 0x008000001b00780b */ /* 0x000fe20003f2e000 */
[--C-:B------:R-:W-:Y:S01]  /*07b0*/  FADD R4, R4, -R26.reuse ;  /* 0x8000001a04047221 */ /* 0x100fe20000000000 */
[----:B------:R-:W-:Y:S01]  /*07c0*/  FSEL R10, R10, 1, P0 ;  /* 0x3f8000000a0a7808 */ /* 0x000fe20000000000 */
[--C-:B------:R-:W-:Y:S01]  /*07d0*/  FADD R6, R6, -R26.reuse ;  /* 0x8000001a06067221 */ /* 0x100fe20000000000 */
[--C-:B------:R-:W-:Y:S01]  /*07e0*/  FADD R5, R5, -R26.reuse ;  /* 0x8000001a05057221 */ /* 0x100fe20000000000 */
[--C-:B------:R-:W-:Y:S01]  /*07f0*/  FADD R14, R14, -R26.reuse ;  /* 0x8000001a0e0e7221 */ /* 0x100fe20000000000 */
[--C-:B------:R-:W-:Y:S01]  /*0800*/  FADD R13, R13, -R26.reuse ;  /* 0x8000001a0d0d7221 */ /* 0x100fe20000000000 */
[--C-:B------:R-:W-:Y:S01]  /*0810*/  FADD R12, R12, -R26.reuse ;  /* 0x8000001a0c0c7221 */ /* 0x100fe20000000000 */
[--C-:B------:R-:W-:Y:S01]  /*0820*/  FADD R29, R29, -R26.reuse ;  /* 0x8000001a1d1d7221 */ /* 0x100fe20000000000 */
[--C-:B-----5:R-:W-:Y:S01]  /*0830*/  FADD R17, R17, -R26.reuse ;  /* 0x8000001a11117221 */ /* 0x120fe20000000000 */
[--C-:B------:R-:W-:Y:S01]  /*0840*/  FADD R19, R19, -R26.reuse ;  /* 0x8000001a13137221 */ /* 0x100fe20000000000 */
[----:B------:R-:W-:Y:S01]  /*0850*/  @P0 FMUL R27, R27, 0.25 ;  /* 0x3e8000001b1b0820 */ /* 0x000fe20000400000 */
[----:B-1----:R-:W-:Y:S01]  /*0860*/  FADD R9, R9, -R26 ;  /* 0x8000001a09097221 */ /* 0x002fe20000000000 */
[----:B------:R-:W-:Y:S01]  /*0870*/  @!P1 FMUL R10, R10, 16777216 ;  /* 0x4b8000000a0a9820 */ /* 0x000fe20000400000 */
[----:B--2---:R-:W-:-:S02]  /*0880*/  IMAD.SHL.U32 R2, R16, 0x10, RZ ;  /* 0x0000001010027824 */ /* 0x004fc400078e00ff */
[----:B------:R-:W-:Y:S01]  /*0890*/  @!P1 FMUL R27, R27, 16777216 ;  /* 0x4b8000001b1b9820 */ /* 0x000fe20000400000 */
[----:B0-----:R-:W-:-:S03]  /*08a0*/  FADD R11, R11, -R26 ;  /* 0x8000001a0b0b7221 */ /* 0x001fc60000000000 */
[----:B------:R0:W1:Y:S01]  /*08b0*/  MUFU.RCP R8, R27 ;  /* 0x0000001b00087308 */ /* 0x0000620000001000 */
[----:B------:R-:W-:Y:S01]  /*08c0*/  LOP3.LUT R2, R2, 0xff0, RZ, 0xc0, !PT ;  /* 0x00000ff002027812 */ /* 0x000fe200078ec0ff */
[----:B0-----:R-:W-:Y:S01]  /*08d0*/  FADD R27, R28, -R26 ;  /* 0x8000001a1c1b7221 */ /* 0x001fe20000000000 */
[----:B-1----:R-:W-:Y:S02]  /*08e0*/  FMUL R8, R8, R10 ;  /* 0x0000000a08087220 */ /* 0x002fe40000400000 */
[----:B------:R-:W-:Y:S02]  /*08f0*/  LEA.HI R10, R2, UR4, RZ, 0x1e ;  /* 0x00000004020a7c11 */ /* 0x000fe4000f8ff0ff */
[C---:B------:R-:W-:Y:S01]  /*0900*/  FMUL R26, R8.reuse, R7 ;  /* 0x00000007081a7220 */ /* 0x040fe20000400000 */
[C---:B------:R-:W-:Y:S01]  /*0910*/  FMUL R28, R8.reuse, R27 ;  /* 0x0000001b081c7220 */ /* 0x040fe20000400000 */
[C---:B------:R-:W-:Y:S01]  /*0920*/  FMUL R7, R8.reuse, R23 ;  /* 0x0000001708077220 */ /* 0x040fe20000400000 */
[C---:B------:R-:W-:Y:S01]  /*0930*/  FMUL R4, R8.reuse, R4 ;  /* 0x0000000408047220 */ /* 0x040fe20000400000 */
[----:B------:R-:W-:Y:S01]  /*0940*/  FMUL R24, R8, R24 ;  /* 0x0000001808187220 */ /* 0x000fe20000400000 */
[-CC-:B------:R-:W-:Y:S01]  /*0950*/  FFMA R28, R28, R18.reuse, R15.reuse ;  /* 0x000000121c1c7223 */ /* 0x180fe2000000000f */
[-CC-:B------:R-:W-:Y:S01]  /*0960*/  FFMA R7, R7, R18.reuse, R15.reuse ;  /* 0x0000001207077223 */ /* 0x180fe2000000000f */
[-CC-:B------:R-:W-:Y:S01]  /*0970*/  FFMA R4, R4, R18.reuse, R15.reuse ;  /* 0x0000001204047223 */ /* 0x180fe2000000000f */
[--C-:B------:R-:W-:Y:S01]  /*0980*/  FFMA R24, R24, R18, R15.reuse ;  /* 0x0000001218187223 */ /* 0x100fe2000000000f */
[----:B------:R-:W-:Y:S01]  /*0990*/  IMAD R2, R2, 0x4, R10 ;  /* 0x0000000402027824 */ /* 0x000fe200078e020a */
[----:B------:R-:W-:Y:S01]  /*09a0*/  FSETP.GEU.AND P0, PT, R28, RZ, PT ;  /* 0x000000ff1c00720b */ /* 0x000fe20003f0e000 */
[C---:B------:R-:W-:Y:S01]  /*09b0*/  FMUL R22, R8.reuse, R5 ;  /* 0x0000000508167220 */ /* 0x040fe20000400000 */
[C---:B------:R-:W-:Y:S01]  /*09c0*/  FSETP.GEU.AND P1, PT, R7.reuse, RZ, PT ;  /* 0x000000ff0700720b */ /* 0x040fe20003f2e000 */
[C---:B------:R-:W-:Y:S01]  /*09d0*/  FMUL R6, R8.reuse, R6 ;  /* 0x0000000608067220 */ /* 0x040fe20000400000 */
        /* <DEDUP_REMOVED lines=8> */
[----:B------:R-:W-:Y:S01]  /*0a60*/  FMUL R8, R8, R11 ;  /* 0x0000000b08087220 */ /* 0x000fe20000400000 */
[----:B------:R-:W-:Y:S01]  /*0a70*/  FSEL R7, R7, RZ, P1 ;  /* 0x000000ff07077208 */ /* 0x000fe20000800000 */
[-CC-:B------:R-:W-:Y:S01]  /*0a80*/  FFMA R6, R6, R18.reuse, R15.reuse ;  /* 0x0000001206067223 */ /* 0x180fe2000000000f */
[----:B------:R-:W-:Y:S01]  /*0a90*/  FSEL R11, R28, RZ, P0 ;  /* 0x000000ff1c0b7208 */ /* 0x000fe20000000000 */
[-CC-:B------:R-:W-:Y:S01]  /*0aa0*/  FFMA R22, R22, R18.reuse, R15.reuse ;  /* 0x0000001216167223 */ /* 0x180fe2000000000f */
[----:B------:R-:W-:Y:S01]  /*0ab0*/  FSETP.GEU.AND P1, PT, R24, RZ, PT ;  /* 0x000000ff1800720b */ /* 0x000fe20003f2e000 */
[-CC-:B------:R-:W-:Y:S01]  /*0ac0*/  FFMA R5, R5, R18.reuse, R15.reuse ;  /* 0x0000001205057223 */ /* 0x180fe2000000000f */
[----:B------:R-:W-:Y:S01]  /*0ad0*/  FSETP.GEU.AND P0, PT, R4, RZ, PT ;  /* 0x000000ff0400720b */ /* 0x000fe20003f0e000 */
[-CC-:B------:R-:W-:Y:S01]  /*0ae0*/  FFMA R26, R26, R18.reuse, R15.reuse ;  /* 0x000000121a1a7223 */ /* 0x180fe2000000000f */
[-CC-:B------:R-:W-:Y:S01]  /*0af0*/  FFMA R14, R14, R18.reuse, R15.reuse ;  /* 0x000000120e0e7223 */ /* 0x180fe2000000000f */
[-CC-:B------:R-:W-:Y:S01]  /*0b00*/  FFMA R20, R20, R18.reuse, R15.reuse ;  /* 0x0000001214147223 */ /* 0x180fe2000000000f */
[-CC-:B------:R-:W-:Y:S01]  /*0b10*/  FFMA R12, R12, R18.reuse, R15.reuse ;  /* 0x000000120c0c7223 */ /* 0x180fe2000000000f */
[-CC-:B------:R-:W-:Y:S01]  /*0b20*/  FFMA R10, R10, R18.reuse, R15.reuse ;  /* 0x000000120a0a7223 */ /* 0x180fe2000000000f */
[-CC-:B------:R-:W-:Y:S01]  /*0b30*/  FFMA R17, R17, R18.reuse, R15.reuse ;  /* 0x0000001211117223 */ /* 0x180fe2000000000f */
[-CC-:B------:R-:W-:Y:S01]  /*0b40*/  FFMA R19, R19, R18.reuse, R15.reuse ;  /* 0x0000001213137223 */ /* 0x180fe2000000000f */
[-CC-:B------:R-:W-:Y:S01]  /*0b50*/  FFMA R9, R9, R18.reuse, R15.reuse ;  /* 0x0000001209097223 */ /* 0x180fe2000000000f */
[----:B------:R-:W-:Y:S01]  /*0b60*/  FFMA R8, R8, R18, R15 ;  /* 0x0000001208087223 */ /* 0x000fe2000000000f */
[----:B------:R-:W-:Y:S01]  /*0b70*/  FSEL R13, R24, RZ, P1 ;  /* 0x000000ff180d7208 */ /* 0x000fe20000800000 */
[----:B------:R0:W-:Y:S01]  /*0b80*/  STS [R2+0x4], R7 ;  /* 0x0000040702007388 */ /* 0x0001e20000000800 */
[----:B------:R-:W-:Y:S01]  /*0b90*/  FSEL R15, R4, RZ, P0 ;  /* 0x000000ff040f7208 */ /* 0x000fe20000000000 */
[----:B------:R-:W-:Y:S01]  /*0ba0*/  IMAD.SHL.U32 R4, R16, 0x4, RZ ;  /* 0x0000000410047824 */ /* 0x000fe200078e00ff */
[----:B------:R-:W-:Y:S01]  /*0bb0*/  FSETP.GEU.AND P1, PT, R6, RZ, PT ;  /* 0x000000ff0600720b */ /* 0x000fe20003f2e000 */
[----:B------:R1:W-:Y:S01]  /*0bc0*/  STS [R2+0x8], R11 ;  /* 0x0000080b02007388 */ /* 0x0003e20000000800 */
[----:B------:R-:W-:-:S02]  /*0bd0*/  FSETP.GEU.AND P0, PT, R22, RZ, PT ;  /* 0x000000ff1600720b */ /* 0x000fc40003f0e000 */
[----:B------:R-:W-:Y:S01]  /*0be0*/  FSETP.GEU.AND P2, PT, R26, RZ, PT ;  /* 0x000000ff1a00720b */ /* 0x000fe20003f4e000 */
[----:B------:R2:W-:Y:S01]  /*0bf0*/  STS [R2+0xc], R13 ;  /* 0x00000c0d02007388 */ /* 0x0005e20000000800 */
[----:B------:R-:W-:Y:S02]  /*0c00*/  FSEL R25, R6, RZ, P1 ;  /* 0x000000ff06197208 */ /* 0x000fe40000800000 */
[----:B0-----:R-:W-:Y:S01]  /*0c10*/  FSEL R7, R22, RZ, P0 ;  /* 0x000000ff16077208 */ /* 0x001fe20000000000 */
[----:B------:R0:W-:Y:S01]  /*0c20*/  STS [R2+0x10], R15 ;  /* 0x0000100f02007388 */ /* 0x0001e20000000800 */
[----:B------:R-:W-:Y:S02]  /*0c30*/  FSETP.GEU.AND P1, PT, R14, RZ, PT ;  /* 0x000000ff0e00720b */ /* 0x000fe40003f2e000 */
[----:B------:R-:W-:Y:S01]  /*0c40*/  FSETP.GEU.AND P0, PT, R20, RZ, PT ;  /* 0x000000ff1400720b */ /* 0x000fe20003f0e000 */
[----:B------:R-:W-:Y:S01]  /*0c50*/  STS [R2+0x1c], R7 ;  /* 0x00001c0702007388 */ /* 0x000fe20000000800 */
[----:B------:R-:W-:-:S02]  /*0c60*/  FSEL R23, R26, RZ, P2 ;  /* 0x000000ff1a177208 */ /* 0x000fc40001000000 */
[----:B-1----:R-:W-:Y:S01]  /*0c70*/  FSEL R11, R14, RZ, P1 ;  /* 0x000000ff0e0b7208 */ /* 0x002fe20000800000 */
[----:B------:R-:W-:Y:S01]  /*0c80*/  STS [R2+0x18], R25 ;  /* 0x0000181902007388 */ /* 0x000fe20000000800 */
[----:B--2---:R-:W-:Y:S01]  /*0c90*/  FSEL R13, R20, RZ, P0 ;  /* 0x000000ff140d7208 */ /* 0x004fe20000000000 */
[----:B------:R-:W-:Y:S01]  /*0ca0*/  IMAD.HI R20, R21, 0x38e38e39, RZ ;  /* 0x38e38e3915147827 */ /* 0x000fe200078e02ff */
[----:B------:R-:W-:Y:S01]  /*0cb0*/  FSETP.GEU.AND P1, PT, R10, RZ, PT ;  /* 0x000000ff0a00720b */ /* 0x000fe20003f2e000 */
[----:B------:R1:W-:Y:S01]  /*0cc0*/  STS [R2+0x14], R23 ;  /* 0x0000141702007388 */ /* 0x0003e20000000800 */
[C---:B------:R-:W-:Y:S02]  /*0cd0*/  FSETP.GEU.AND P0, PT, R9.reuse, RZ, PT ;  /* 0x000000ff0900720b */ /* 0x040fe40003f0e000 */
[----:B------:R-:W-:Y:S01]  /*0ce0*/  FSETP.GEU.AND P2, PT, R12, RZ, PT ;  /* 0x000000ff0c00720b */ /* 0x000fe20003f4e000 */
[----:B------:R-:W-:Y:S01]  /*0cf0*/  STS [R2+0x20], R11 ;  /* 0x0000200b02007388 */ /* 0x000fe20000000800 */
[----:B------:R-:W-:-:S02]  /*0d00*/  FSEL R9, R9, RZ, P0 ;  /* 0x000000ff09097208 */ /* 0x000fc40000000000 */
[----:B------:R-:W-:Y:S01]  /*0d10*/  FSETP.GEU.AND P0, PT, R17, RZ, PT ;  /* 0x000000ff1100720b */ /* 0x000fe20003f0e000 */
[----:B------:R-:W-:Y:S01]  /*0d20*/  STS [R2+0x24], R13 ;  /* 0x0000240d02007388 */ /* 0x000fe20000000800 */
[----:B0-----:R-:W-:Y:S02]  /*0d30*/  FSEL R15, R12, RZ, P2 ;  /* 0x000000ff0c0f7208 */ /* 0x001fe40001000000 */
[----:B-1----:R-:W-:Y:S01]  /*0d40*/  FSEL R23, R10, RZ, P1 ;  /* 0x000000ff0a177208 */ /* 0x002fe20000800000 */
[----:B------:R0:W-:Y:S01]  /*0d50*/  STS [R2+0x38], R9 ;  /* 0x0000380902007388 */ /* 0x0001e20000000800 */
[----:B------:R-:W-:Y:S02]  /*0d60*/  FSETP.GEU.AND P1, PT, R19, RZ, PT ;  /* 0x000000ff1300720b */ /* 0x000fe40003f2e000 */
[----:B------:R-:W-:Y:S01]  /*0d70*/  FSEL R7, R17, RZ, P0 ;  /* 0x000000ff11077208 */ /* 0x000fe20000000000 */
[----:B------:R-:W-:Y:S01]  /*0d80*/  STS [R2+0x28], R15 ;  /* 0x0000280f02007388 */ /* 0x000fe20000000800 */
[----:B------:R-:W-:-:S02]  /*0d90*/  FSEL R19, R19, RZ, P1 ;  /* 0x000000ff13137208 */ /* 0x000fc40000800000 */
[C---:B------:R-:W-:Y:S01]  /*0da0*/  FSETP.GEU.AND P1, PT, R5.reuse, RZ, PT ;  /* 0x000000ff0500720b */ /* 0x040fe20003f2e000 */
[----:B------:R-:W-:Y:S01]  /*0db0*/  STS [R2+0x2c], R23 ;  /* 0x00002c1702007388 */ /* 0x000fe20000000800 */
[C---:B------:R-:W-:Y:S02]  /*0dc0*/  FSETP.GEU.AND P0, PT, R8.reuse, RZ, PT ;  /* 0x000000ff0800720b */ /* 0x040fe40003f0e000 */
[----:B------:R-:W-:Y:S01]  /*0dd0*/  FSEL R5, R5, RZ, P1 ;  /* 0x000000ff05057208 */ /* 0x000fe20000800000 */
[----:B------:R-:W-:Y:S01]  /*0de0*/  STS [R2+0x34], R19 ;  /* 0x0000341302007388 */ /* 0x000fe20000000800 */
[----:B0-----:R-:W-:Y:S02]  /*0df0*/  FSEL R9, R8, RZ, P0 ;  /* 0x000000ff08097208 */ /* 0x001fe40000000000 */
[----:B------:R-:W-:Y:S01]  /*0e00*/  LOP3.LUT R17, R4, 0x3fc, RZ, 0xc0, !PT ;  /* 0x000003fc04117812 */ /* 0x000fe200078ec0ff */
[----:B------:R-:W-:Y:S01]  /*0e10*/  STS [R2+0x30], R7 ;  /* 0x0000300702007388 */ /* 0x000fe20000000800 */
[----:B------:R-:W-:-:S02]  /*0e20*/  LOP3.LUT R16, R16, 0xfc, RZ, 0xc0, !PT ;  /* 0x000000fc10107812 */ /* 0x000fc400078ec0ff */
[C---:B------:R-:W-:Y:S01]  /*0e30*/  LOP3.LUT R4, R17.reuse, 0x400, RZ, 0xfc, !PT ;  /* 0x0000040011047812 */ /* 0x040fe200078efcff */
[----:B------:R-:W-:Y:S01]  /*0e40*/  STS [R2], R5 ;  /* 0x0000000502007388 */ /* 0x000fe20000000800 */
[----:B------:R-:W-:Y:S02]  /*0e50*/  LOP3.LUT R6, R17, 0x800, RZ, 0xfc, !PT ;  /* 0x0000080011067812 */ /* 0x000fe400078efcff */
[----:B------:R-:W-:Y:S01]  /*0e60*/  SHF.R.U32.HI R4, RZ, 0x2, R4 ;  /* 0x00000002ff047819 */ /* 0x000fe20000011604 */
[----:B------:R0:W-:Y:S01]  /*0e70*/  STS [R2+0x3c], R9 ;  /* 0x00003c0902007388 */ /* 0x0001e20000000800 */
[----:B------:R-:W-:Y:S02]  /*0e80*/  SHF.R.U32.HI R6, RZ, 0x2, R6 ;  /* 0x00000002ff067819 */ /* 0x000fe40000011606 */
[----:B------:R-:W-:Y:S02]  /*0e90*/  LOP3.LUT R4, R4, 0x1fc, RZ, 0xc0, !PT ;  /* 0x000001fc04047812 */ /* 0x000fe400078ec0ff */
[----:B------:R-:W-:-:S02]  /*0ea0*/  LOP3.LUT R6, R6, 0x2fc, RZ, 0xc0, !PT ;  /* 0x000002fc06067812 */ /* 0x000fc400078ec0ff */
[----:B------:R-:W-:Y:S01]  /*0eb0*/  IADD3 R16, R16, UR4, RZ ;  /* 0x0000000410107c10 */ /* 0x000fe2000fffe0ff */
[----:B------:R-:W-:Y:S01]  /*0ec0*/  VIADD R4, R4, UR4 ;  /* 0x0000000404047c36 */ /* 0x000fe20008000000 */
[----:B------:R-:W-:Y:S01]  /*0ed0*/  IADD3 R6, R6, UR4, RZ ;  /* 0x0000000406067c10 */ /* 0x000fe2000fffe0ff */
[----:B0-----:R-:W0:Y:S01]  /*0ee0*/  LDC.64 R2, c[0x0][0x238] ;  /* 0x00008e00ff027b82 */ /* 0x001e220000000a00 */
[----:B------:R-:W-:Y:S01]  /*0ef0*/  LOP3.LUT R18, R21, 0x40, RZ, 0xfc, !PT ;  /* 0x0000004015127812 */ /* 0x000fe200078efcff */
[----:B------:R-:W-:-:S06]  /*0f00*/  IMAD R22, R17, 0x4, R16 ;  /* 0x0000000411167824 */ /* 0x000fcc00078e0210 */
[----:B------:R-:W-:Y:S01]  /*0f10*/  BAR.SYNC.DEFER_BLOCKING 0x0 ;  /* 0x0000000000007b1d */ /* 0x000fe20000010000 */
[----:B------:R-:W-:Y:S01]  /*0f20*/  IMAD R24, R17, 0x4, R4 ;  /* 0x0000000411187824 */ /* 0x000fe200078e0204 */
[----:B------:R-:W-:Y:S01]  /*0f30*/  LOP3.LUT R16, R21, 0x80, RZ, 0xfc, !PT ;  /* 0x0000008015107812 */ /* 0x000fe200078efcff */
[----:B------:R-:W-:Y:S01]  /*0f40*/  IMAD R26, R17, 0x4, R6 ;  /* 0x00000004111a7824 */ /* 0x000fe200078e0206 */
[----:B------:R-:W-:Y:S01]  /*0f50*/  SHF.R.U32.HI R19, RZ, 0x1f, R20 ;  /* 0x0000001fff137819 */ /* 0x000fe20000011614 */
[----:B------:R-:W-:Y:S01]  /*0f60*/  IMAD.HI R23, R18, 0x38e38e39, RZ ;  /* 0x38e38e3912177827 */ /* 0x000fe200078e02ff */
[----:B------:R-:W-:Y:S02]  /*0f70*/  ISETP.GE.AND P0, PT, R0, 0xc4, PT ;  /* 0x000000c40000780c */ /* 0x000fe40003f06270 */
[----:B------:R-:W-:Y:S01]  /*0f80*/  LEA.HI.SX32 R20, R20, R19, 0x1a ;  /* 0x0000001314147211 */ /* 0x000fe200078fd2ff */
[----:B------:R-:W-:Y:S01]  /*0f90*/  IMAD.HI R19, R16, 0x38e38e39, RZ ;  /* 0x38e38e3910137827 */ /* 0x000fe200078e02ff */
[----:B------:R-:W-:-:S02]  /*0fa0*/  ISETP.LT.AND P3, PT, R21, 0x480, !P0 ;  /* 0x000004801500780c */ /* 0x000fc40004761270 */
[----:B------:R-:W-:Y:S01]  /*0fb0*/  ISETP.LT.AND P1, PT, R16, 0x480, !P0 ;  /* 0x000004801000780c */ /* 0x000fe20004721270 */
[----:B------:R-:W-:Y:S01]  /*0fc0*/  IMAD R25, R20, -0x120, R21 ;  /* 0xfffffee014197824 */ /* 0x000fe200078e0215 */
[----:B------:R-:W-:Y:S02]  /*0fd0*/  LOP3.LUT R21, R21, 0xc0, RZ, 0xfc, !PT ;  /* 0x000000c015157812 */ /* 0x000fe400078efcff */
[----:B------:R-:W-:Y:S01]  /*0fe0*/  ISETP.LT.AND P2, PT, R18, 0x480, !P0 ;  /* 0x000004801200780c */ /* 0x000fe20004741270 */
[----:B------:R-:W-:Y:S01]  /*0ff0*/  IMAD R25, R25, 0xc4, R0 ;  /* 0x000000c419197824 */ /* 0x000fe200078e0200 */
[----:B------:R-:W-:-:S03]  /*1000*/  ISETP.LT.AND P0, PT, R21, 0x480, !P0 ;  /* 0x000004801500780c */ /* 0x000fc60004701270 */
[----:B------:R-:W-:Y:S01]  /*1010*/  IMAD R25, R20, 0x63880, R25 ;  /* 0x0006388014197824 */ /* 0x000fe200078e0219 */
[C---:B------:R-:W-:Y:S01]  /*1020*/  LOP3.LUT R20, R17.reuse, 0xc00, RZ, 0xfc, !PT ;  /* 0x00000c0011147812 */ /* 0x040fe200078efcff */
[----:B------:R-:W-:Y:S03]  /*1030*/  LDS R4, [R22] ;  /* 0x0000000016047984 */ /* 0x000fe60000000800 */
[----:B------:R-:W-:Y:S01]  /*1040*/  SHF.R.U32.HI R20, RZ, 0x2, R20 ;  /* 0x00000002ff147819 */ /* 0x000fe20000011614 */
[----:B------:R-:W-:Y:S03]  /*1050*/  LDS R5, [R22+0x4] ;  /* 0x0000040016057984 */ /* 0x000fe60000000800 */
[----:B------:R-:W-:Y:S01]  /*1060*/  LOP3.LUT R20, R20, 0x3fc, RZ, 0xc0, !PT ;  /* 0x000003fc14147812 */ /* 0x000fe200078ec0ff */
[----:B------:R-:W-:Y:S03]  /*1070*/  LDS R6, [R22+0x8] ;  /* 0x0000080016067984 */ /* 0x000fe60000000800 */
[----:B------:R-:W-:Y:S01]  /*1080*/  IADD3 R20, R20, UR4, RZ ;  /* 0x0000000414147c10 */ /* 0x000fe2000fffe0ff */
[----:B------:R1:W2:Y:S04]  /*1090*/  LDS R7, [R22+0xc] ;  /* 0x00000c0016077984 */ /* 0x0002a80000000800 */
[----:B------:R-:W-:Y:S01]  /*10a0*/  IMAD R20, R17, 0x4, R20 ;  /* 0x0000000411147824 */ /* 0x000fe200078e0214 */
[----:B------:R-:W-:Y:S04]  /*10b0*/  LDS R8, [R24+0x1000] ;  /* 0x0010000018087984 */ /* 0x000fe80000000800 */
[----:B------:R-:W-:Y:S01]  /*10c0*/  LDS R9, [R24+0x1004] ;  /* 0x0010040018097984 */ /* 0x000fe20000000800 */
[----:B-1----:R-:W-:-:S03]  /*10d0*/  SHF.R.U32.HI R22, RZ, 0x1f, R19 ;  /* 0x0000001fff167819 */ /* 0x002fc60000011613 */
[----:B------:R-:W-:Y:S01]  /*10e0*/  LDS R10, [R24+0x1008] ;  /* 0x00100800180a7984 */ /* 0x000fe20000000800 */
[----:B------:R-:W-:-:S03]  /*10f0*/  LEA.HI.SX32 R19, R19, R22, 0x1a ;  /* 0x0000001613137211 */ /* 0x000fc600078fd2ff */
[----:B------:R1:W3:Y:S02]  /*1100*/  LDS R11, [R24+0x100c] ;  /* 0x00100c00180b7984 */ /* 0x0002e40000000800 */
[----:B------:R-:W-:Y:S02]  /*1110*/  IMAD R27, R19, -0x120, R16 ;  /* 0xfffffee0131b7824 */ /* 0x000fe400078e0210 */
[----:B------:R-:W-:Y:S04]  /*1120*/  LDS R12, [R26+0x2000] ;  /* 0x002000001a0c7984 */ /* 0x000fe80000000800 */
[----:B------:R-:W-:Y:S01]  /*1130*/  LDS R13, [R26+0x2004] ;  /* 0x002004001a0d7984 */ /* 0x000fe20000000800 */
[----:B-1----:R-:W-:-:S03]  /*1140*/  SHF.R.U32.HI R24, RZ, 0x1f, R23 ;  /* 0x0000001fff187819 */ /* 0x002fc60000011617 */
[----:B------:R-:W-:Y:S01]  /*1150*/  LDS R14, [R26+0x2008] ;  /* 0x002008001a0e7984 */ /* 0x000fe20000000800 */
[----:B------:R-:W-:-:S03]  /*1160*/  LEA.HI.SX32 R23, R23, R24, 0x1a ;  /* 0x0000001817177211 */ /* 0x000fc600078fd2ff */
[----:B------:R-:W1:Y:S02]  /*1170*/  LDS R15, [R26+0x200c] ;  /* 0x00200c001a0f7984 */ /* 0x000e640000000800 */
[----:B------:R-:W-:Y:S02]  /*1180*/  IMAD R29, R23, -0x120, R18 ;  /* 0xfffffee0171d7824 */ /* 0x000fe400078e0212 */
[--C-:B------:R-:W-:Y:S02]  /*1190*/  IMAD R18, R27, 0xc4, R0.reuse ;  /* 0x000000c41b127824 */ /* 0x100fe400078e0200 */
[----:B------:R-:W-:Y:S02]  /*11a0*/  IMAD R16, R29, 0xc4, R0 ;  /* 0x000000c41d107824 */ /* 0x000fe400078e0200 */
[----:B------:R-:W-:Y:S02]  /*11b0*/  IMAD R27, R19, 0x63880, R18 ;  /* 0x00063880131b7824 */ /* 0x000fe400078e0212 */
[----:B------:R-:W-:-:S02]  /*11c0*/  IMAD R23, R23, 0x63880, R16 ;  /* 0x0006388017177824 */ /* 0x000fc400078e0210 */
[----:B0-----:R-:W-:-:S04]  /*11d0*/  IMAD.WIDE R18, R25, 0x4, R2 ;  /* 0x0000000419127825 */ /* 0x001fc800078e0202 */
[--C-:B------:R-:W-:Y:S01]  /*11e0*/  IMAD.WIDE R22, R23, 0x4, R2.reuse ;  /* 0x0000000417167825 */ /* 0x100fe200078e0202 */
[----:B--2---:R0:W-:Y:S03]  /*11f0*/  @P3 STG.E.128 desc[UR6][R18.64], R4 ;  /* 0x0000000412003986 */ /* 0x0041e6000c101d06 */
[----:B------:R-:W-:Y:S01]  /*1200*/  IMAD.WIDE R24, R27, 0x4, R2 ;  /* 0x000000041b187825 */ /* 0x000fe200078e0202 */
[----:B---3--:R0:W-:Y:S04]  /*1210*/  @P2 STG.E.128 desc[UR6][R22.64], R8 ;  /* 0x0000000816002986 */ /* 0x0081e8000c101d06 */
[----:B-1----:R0:W-:Y:S02]  /*1220*/  @P1 STG.E.128 desc[UR6][R24.64], R12 ;  /* 0x0000000c18001986 */ /* 0x0021e4000c101d06 */
[----:B0-----:R-:W-:Y:S05]  /*1230*/  @!P0 EXIT ;  /* 0x000000000000894d */ /* 0x001fea0003800000 */
[----:B0-----:R-:W-:Y:S01]  /*1240*/  LDS R4, [R20+0x3000] ;  /* 0x0030000014047984 */ /* 0x001fe20000000800 */
[----:B------:R-:W-:-:S03]  /*1250*/  IMAD.HI R8, R21, 0x38e38e39, RZ ;  /* 0x38e38e3915087827 */ /* 0x000fc600078e02ff */
[----:B------:R-:W-:Y:S02]  /*1260*/  LDS R5, [R20+0x3004] ;  /* 0x0030040014057984 */ /* 0x000fe40000000800 */
[----:B------:R-:W-:Y:S02]  /*1270*/  SHF.R.U32.HI R9, RZ, 0x1f, R8 ;  /* 0x0000001fff097819 */ /* 0x000fe40000011608 */
[----:B------:R-:W-:Y:S02]  /*1280*/  LDS R6, [R20+0x3008] ;  /* 0x0030080014067984 */ /* 0x000fe40000000800 */
[----:B------:R-:W-:Y:S02]  /*1290*/  LEA.HI.SX32 R8, R8, R9, 0x1a ;  /* 0x0000000908087211 */ /* 0x000fe400078fd2ff */
[----:B------:R-:W0:Y:S03]  /*12a0*/  LDS R7, [R20+0x300c] ;  /* 0x00300c0014077984 */ /* 0x000e260000000800 */
[----:B------:R-:W-:-:S04]  /*12b0*/  IMAD R21, R8, -0x120, R21 ;  /* 0xfffffee008157824 */ /* 0x000fc800078e0215 */
[----:B------:R-:W-:-:S04]  /*12c0*/  IMAD R21, R21, 0xc4, R0 ;  /* 0x000000c415157824 */ /* 0x000fc800078e0200 */
[----:B------:R-:W-:-:S04]  /*12d0*/  IMAD R21, R8, 0x63880, R21 ;  /* 0x0006388008157824 */ /* 0x000fc800078e0215 */
[----:B------:R-:W-:-:S05]  /*12e0*/  IMAD.WIDE R2, R21, 0x4, R2 ;  /* 0x0000000415027825 */ /* 0x000fca00078e0202 */
[----:B0-----:R-:W-:Y:S01]  /*12f0*/  STG.E.128 desc[UR6][R2.64], R4 ;  /* 0x0000000402007986 */ /* 0x001fe2000c101d06 */
[----:B------:R-:W-:Y:S05]  /*1300*/  EXIT ;  /* 0x000000000000794d */ /* 0x000fea0003800000 */
.L_x_0:
[----:B------:R-:W-:-:S00]  /*1310*/  BRA `(.L_x_0) ;  /* 0xfffffffc00fc7947 */ /* 0x000fc0000383ffff */
[----:B------:R-:W-:-:S00]  /*1320*/  NOP ;  /* 0x0000000000007918 */ /* 0x000fc00000000000 */
        /* <DEDUP_REMOVED lines=13> */
.L_x_1:


//--------------------- .nv.global.init           --------------------------
	.section	.nv.global.init,"aw",@progbits
.nv.global.init:
	.type		_$_str,@object
	.size		_$_str,(_$_str_$_2 - _$_str)
_$_str:
        /*0000*/ 	.byte	0x5f, 0x5f, 0x43, 0x55, 0x44, 0x41, 0x5f, 0x46, 0x54, 0x5a, 0x00
	.type		_$_str_$_2,@object
	.size		_$_str_$_2,(.L_1 - _$_str_$_2)
_$_str_$_2:
        /*000b*/ 	.byte	0x5f, 0x5f, 0x43, 0x55, 0x44, 0x41, 0x5f, 0x50, 0x52, 0x45, 0x43, 0x5f, 0x53, 0x51, 0x52, 0x54
        /*001b*/ 	.byte	0x00
.L_1:


//--------------------- .nv.shared.triton_poi_fused__native_batch_norm_legit_no_training_relu_46 --------------------------
	.section	.nv.shared.triton_poi_fused__native_batch_norm_legit_no_training_relu_46,"aw",@nobits
	.sectionflags	@""
	.align	16
	.zero		1024


//--------------------- .nv.constant0.triton_poi_fused__native_batch_norm_legit_no_training_relu_46 --------------------------
	.section	.nv.constant0.triton_poi_fused__native_batch_norm_legit_no_training_relu_46,"a",@progbits
	.sectionflags	@""
	.align	4
.nv.constant0.triton_poi_fused__native_batch_norm_legit_no_training_relu_46:
	.zero		584
